//
// Generated by NVIDIA NVVM Compiler
//
// Compiler Build ID: CL-36424714
// Cuda compilation tools, release 13.0, V13.0.88
// Based on NVVM 20.0.0
//

.version 9.0
.target sm_100
.address_size 64

	// .globl	_Z17mergeSortGPUBasicPiS_i
.extern .shared .align 16 .b8 sharedData[];

.visible .entry _Z17mergeSortGPUBasicPiS_i(
	.param .u64 .ptr .align 1 _Z17mergeSortGPUBasicPiS_i_param_0,
	.param .u64 .ptr .align 1 _Z17mergeSortGPUBasicPiS_i_param_1,
	.param .u32 _Z17mergeSortGPUBasicPiS_i_param_2
)
{
	.reg .pred 	%p<25>;
	.reg .b32 	%r<172>;
	.reg .b64 	%rd<14>;

	ld.param.u64 	%rd7, [_Z17mergeSortGPUBasicPiS_i_param_0];
	ld.param.u64 	%rd8, [_Z17mergeSortGPUBasicPiS_i_param_1];
	cvta.to.global.u64 	%rd1, %rd8;
	cvta.to.global.u64 	%rd9, %rd7;
	mov.u32 	%r1, %tid.x;
	mov.u32 	%r75, %ctaid.x;
	mov.u32 	%r2, %ntid.x;
	mul.lo.s32 	%r3, %r75, %r2;
	add.s32 	%r4, %r3, %r1;
	mul.wide.u32 	%rd10, %r4, 4;
	add.s64 	%rd11, %rd9, %rd10;
	ld.global.u32 	%r76, [%rd11];
	shl.b32 	%r77, %r1, 2;
	mov.u32 	%r78, sharedData;
	add.s32 	%r5, %r78, %r77;
	st.shared.u32 	[%r5], %r76;
	bar.sync 	0;
	setp.lt.u32 	%p1, %r2, 2;
	add.s64 	%rd2, %rd1, %rd10;
	@%p1 bra 	$L__BB0_47;
	shl.b32 	%r80, %r3, 2;
	add.s32 	%r6, %r5, %r80;
	add.s32 	%r7, %r4, 1;
	add.s32 	%r8, %r4, 2;
	neg.s32 	%r9, %r4;
	add.s64 	%rd3, %rd1, 8;
	mov.b32 	%r145, 1;
$L__BB0_2:
	mov.u32 	%r10, %r145;
	shl.b32 	%r145, %r10, 1;
	add.s32 	%r82, %r145, -1;
	and.b32  	%r83, %r82, %r1;
	setp.ne.s32 	%p2, %r83, 0;
	@%p2 bra 	$L__BB0_46;
	add.s32 	%r12, %r145, %r4;
	sub.s32 	%r13, %r12, %r10;
	setp.ge.u32 	%p3, %r4, %r12;
	@%p3 bra 	$L__BB0_46;
	and.b32  	%r84, %r10, 1;
	setp.eq.b32 	%p4, %r84, 1;
	not.pred 	%p5, %p4;
	mov.u32 	%r150, %r4;
	mov.u32 	%r154, %r13;
	mov.u32 	%r155, %r4;
	@%p5 bra 	$L__BB0_15;
	ld.shared.u32 	%r14, [%r6];
	shl.b32 	%r85, %r10, 2;
	add.s32 	%r86, %r6, %r85;
	ld.shared.u32 	%r15, [%r86];
	setp.gt.s32 	%p6, %r14, %r15;
	@%p6 bra 	$L__BB0_7;
	st.global.u32 	[%rd2], %r14;
	mov.u32 	%r155, %r7;
	mov.u32 	%r154, %r13;
	bra.uni 	$L__BB0_8;
$L__BB0_7:
	st.global.u32 	[%rd2], %r15;
	add.s32 	%r154, %r7, %r10;
	mov.u32 	%r155, %r4;
$L__BB0_8:
	setp.lt.s32 	%p7, %r155, %r13;
	@%p7 bra 	$L__BB0_11;
	shl.b32 	%r87, %r154, 2;
	add.s32 	%r89, %r78, %r87;
	ld.shared.u32 	%r149, [%r89];
$L__BB0_10:
	st.global.u32 	[%rd2+4], %r149;
	add.s32 	%r154, %r154, 1;
	mov.u32 	%r150, %r8;
	bra.uni 	$L__BB0_15;
$L__BB0_11:
	setp.lt.s32 	%p8, %r154, %r12;
	@%p8 bra 	$L__BB0_13;
	shl.b32 	%r90, %r155, 2;
	add.s32 	%r92, %r78, %r90;
	ld.shared.u32 	%r148, [%r92];
	bra.uni 	$L__BB0_14;
$L__BB0_13:
	shl.b32 	%r93, %r155, 2;
	add.s32 	%r95, %r78, %r93;
	ld.shared.u32 	%r148, [%r95];
	shl.b32 	%r96, %r154, 2;
	add.s32 	%r97, %r78, %r96;
	ld.shared.u32 	%r149, [%r97];
	setp.gt.s32 	%p9, %r148, %r149;
	@%p9 bra 	$L__BB0_10;
$L__BB0_14:
	st.global.u32 	[%rd2+4], %r148;
	add.s32 	%r155, %r155, 1;
	mov.u32 	%r150, %r8;
$L__BB0_15:
	setp.lt.u32 	%p10, %r10, 2;
	@%p10 bra 	$L__BB0_46;
	add.s32 	%r98, %r9, %r150;
	sub.s32 	%r153, %r98, %r145;
	mul.wide.u32 	%rd12, %r150, 4;
	add.s64 	%rd13, %rd3, %rd12;
$L__BB0_17:
	setp.lt.s32 	%p11, %r155, %r13;
	@%p11 bra 	$L__BB0_20;
	shl.b32 	%r99, %r154, 2;
	add.s32 	%r101, %r78, %r99;
	ld.shared.u32 	%r157, [%r101];
$L__BB0_19:
	st.global.u32 	[%rd13+-8], %r157;
	add.s32 	%r154, %r154, 1;
	bra.uni 	$L__BB0_24;
$L__BB0_20:
	setp.lt.s32 	%p12, %r154, %r12;
	@%p12 bra 	$L__BB0_22;
	shl.b32 	%r102, %r155, 2;
	add.s32 	%r104, %r78, %r102;
	ld.shared.u32 	%r156, [%r104];
	bra.uni 	$L__BB0_23;
$L__BB0_22:
	shl.b32 	%r105, %r155, 2;
	add.s32 	%r107, %r78, %r105;
	ld.shared.u32 	%r156, [%r107];
	shl.b32 	%r108, %r154, 2;
	add.s32 	%r109, %r78, %r108;
	ld.shared.u32 	%r157, [%r109];
	setp.gt.s32 	%p13, %r156, %r157;
	@%p13 bra 	$L__BB0_19;
$L__BB0_23:
	st.global.u32 	[%rd13+-8], %r156;
	add.s32 	%r155, %r155, 1;
$L__BB0_24:
	setp.lt.s32 	%p14, %r155, %r13;
	@%p14 bra 	$L__BB0_27;
	shl.b32 	%r110, %r154, 2;
	add.s32 	%r112, %r78, %r110;
	ld.shared.u32 	%r161, [%r112];
$L__BB0_26:
	st.global.u32 	[%rd13+-4], %r161;
	add.s32 	%r154, %r154, 1;
	bra.uni 	$L__BB0_31;
$L__BB0_27:
	setp.lt.s32 	%p15, %r154, %r12;
	@%p15 bra 	$L__BB0_29;
	shl.b32 	%r113, %r155, 2;
	add.s32 	%r115, %r78, %r113;
	ld.shared.u32 	%r160, [%r115];
	bra.uni 	$L__BB0_30;
$L__BB0_29:
	shl.b32 	%r116, %r155, 2;
	add.s32 	%r118, %r78, %r116;
	ld.shared.u32 	%r160, [%r118];
	shl.b32 	%r119, %r154, 2;
	add.s32 	%r120, %r78, %r119;
	ld.shared.u32 	%r161, [%r120];
	setp.gt.s32 	%p16, %r160, %r161;
	@%p16 bra 	$L__BB0_26;
$L__BB0_30:
	st.global.u32 	[%rd13+-4], %r160;
	add.s32 	%r155, %r155, 1;
$L__BB0_31:
	setp.lt.s32 	%p17, %r155, %r13;
	@%p17 bra 	$L__BB0_34;
	shl.b32 	%r121, %r154, 2;
	add.s32 	%r123, %r78, %r121;
	ld.shared.u32 	%r165, [%r123];
$L__BB0_33:
	st.global.u32 	[%rd13], %r165;
	add.s32 	%r154, %r154, 1;
	bra.uni 	$L__BB0_38;
$L__BB0_34:
	setp.lt.s32 	%p18, %r154, %r12;
	@%p18 bra 	$L__BB0_36;
	shl.b32 	%r124, %r155, 2;
	add.s32 	%r126, %r78, %r124;
	ld.shared.u32 	%r164, [%r126];
	bra.uni 	$L__BB0_37;
$L__BB0_36:
	shl.b32 	%r127, %r155, 2;
	add.s32 	%r129, %r78, %r127;
	ld.shared.u32 	%r164, [%r129];
	shl.b32 	%r130, %r154, 2;
	add.s32 	%r131, %r78, %r130;
	ld.shared.u32 	%r165, [%r131];
	setp.gt.s32 	%p19, %r164, %r165;
	@%p19 bra 	$L__BB0_33;
$L__BB0_37:
	st.global.u32 	[%rd13], %r164;
	add.s32 	%r155, %r155, 1;
$L__BB0_38:
	setp.lt.s32 	%p20, %r155, %r13;
	@%p20 bra 	$L__BB0_41;
	shl.b32 	%r132, %r154, 2;
	add.s32 	%r134, %r78, %r132;
	ld.shared.u32 	%r169, [%r134];
$L__BB0_40:
	st.global.u32 	[%rd13+4], %r169;
	add.s32 	%r154, %r154, 1;
	bra.uni 	$L__BB0_45;
$L__BB0_41:
	setp.lt.s32 	%p21, %r154, %r12;
	@%p21 bra 	$L__BB0_43;
	shl.b32 	%r135, %r155, 2;
	add.s32 	%r137, %r78, %r135;
	ld.shared.u32 	%r168, [%r137];
	bra.uni 	$L__BB0_44;
$L__BB0_43:
	shl.b32 	%r138, %r155, 2;
	add.s32 	%r140, %r78, %r138;
	ld.shared.u32 	%r168, [%r140];
	shl.b32 	%r141, %r154, 2;
	add.s32 	%r142, %r78, %r141;
	ld.shared.u32 	%r169, [%r142];
	setp.gt.s32 	%p22, %r168, %r169;
	@%p22 bra 	$L__BB0_40;
$L__BB0_44:
	st.global.u32 	[%rd13+4], %r168;
	add.s32 	%r155, %r155, 1;
$L__BB0_45:
	add.s32 	%r153, %r153, 4;
	add.s64 	%rd13, %rd13, 16;
	setp.ne.s32 	%p23, %r153, 0;
	@%p23 bra 	$L__BB0_17;
$L__BB0_46:
	bar.sync 	0;
	ld.global.u32 	%r143, [%rd2];
	st.shared.u32 	[%r5], %r143;
	bar.sync 	0;
	setp.lt.u32 	%p24, %r145, %r2;
	@%p24 bra 	$L__BB0_2;
$L__BB0_47:
	ld.shared.u32 	%r144, [%r5];
	st.global.u32 	[%rd2], %r144;
	ret;

}


// ===== COMPILED SASS (sm_100) =====

	.target	sm_100

	.elftype	@"ET_EXEC"


//--------------------- .note.nv.tkinfo           --------------------------
	.section	.note.nv.tkinfo,"",@"SHT_NOTE"
	.sectionflags	@"SHF_NOTE_NV_TKINFO"
	.tkinfo
        /*0018*/ 	.word	0x00000002
        /*0030*/ 	.string	""
        /*0030*/ 	.string	"ptxas"
        /*0030*/ 	.string	"Cuda compilation tools, release 13.0, V13.0.88"
        /*0030*/ 	.string	"Build cuda_13.0.r13.0/compiler.36424714_0"
        /*0030*/ 	.string	"-arch sm_100 -m 64 "



//--------------------- .note.nv.cuinfo           --------------------------
	.section	.note.nv.cuinfo,"",@"SHT_NOTE"
	.sectionflags	@"SHF_NOTE_NV_CUINFO"
        /*0018*/ 	.short	0x0002
        /*001a*/ 	.short	0x0064
        /*001c*/ 	.short	0x0082
	.zero		2


//--------------------- .nv.info                  --------------------------
	.section	.nv.info,"",@"SHT_CUDA_INFO"
	.align	4


	//----- nvinfo : EIATTR_REGCOUNT
	.align		4
        /*0000*/ 	.byte	0x04, 0x2f
        /*0002*/ 	.short	(.L_1 - .L_0)
	.align		4
.L_0:
        /*0004*/ 	.word	index@(_Z17mergeSortGPUBasicPiS_i)
        /*0008*/ 	.word	0x00000015


	//----- nvinfo : EIATTR_FRAME_SIZE
	.align		4
.L_1:
        /*000c*/ 	.byte	0x04, 0x11
        /*000e*/ 	.short	(.L_3 - .L_2)
	.align		4
.L_2:
        /*0010*/ 	.word	index@(_Z17mergeSortGPUBasicPiS_i)
        /*0014*/ 	.word	0x00000000


	//----- nvinfo : EIATTR_MIN_STACK_SIZE
	.align		4
.L_3:
        /*0018*/ 	.byte	0x04, 0x12
        /*001a*/ 	.short	(.L_5 - .L_4)
	.align		4
.L_4:
        /*001c*/ 	.word	index@(_Z17mergeSortGPUBasicPiS_i)
        /*0020*/ 	.word	0x00000000
.L_5:


//--------------------- .nv.compat                --------------------------
	.section	.nv.compat,"",@"SHT_CUDA_COMPAT_INFO"
	.align	4
        /*0000*/ 	.byte	0x02, 0x09, 0x00, 0x00, 0x02, 0x02, 0x01, 0x00, 0x02, 0x05, 0x05, 0x00, 0x03, 0x07, 0x01, 0x01
        /*0010*/ 	.byte	0x02, 0x03, 0x00, 0x00, 0x02, 0x06, 0x01, 0x00, 0x04, 0x0b, 0x08, 0x00, 0x09, 0x00, 0x00, 0x00
        /*0020*/ 	.byte	0x00, 0x00, 0x00, 0x00


//--------------------- .nv.info._Z17mergeSortGPUBasicPiS_i --------------------------
	.section	.nv.info._Z17mergeSortGPUBasicPiS_i,"",@"SHT_CUDA_INFO"
	.sectionflags	@""
	.align	4


	//----- nvinfo : EIATTR_CUDA_API_VERSION
	.align		4
        /*0000*/ 	.byte	0x04, 0x37
        /*0002*/ 	.short	(.L_7 - .L_6)
.L_6:
        /*0004*/ 	.word	0x00000082


	//----- nvinfo : EIATTR_KPARAM_INFO
	.align		4
.L_7:
        /*0008*/ 	.byte	0x04, 0x17
        /*000a*/ 	.short	(.L_9 - .L_8)
.L_8:
        /*000c*/ 	.word	0x00000000
        /*0010*/ 	.short	0x0002
        /*0012*/ 	.short	0x0010
        /*0014*/ 	.byte	0x00, 0xf0, 0x11, 0x00


	//----- nvinfo : EIATTR_KPARAM_INFO
	.align		4
.L_9:
        /*0018*/ 	.byte	0x04, 0x17
        /*001a*/ 	.short	(.L_11 - .L_10)
.L_10:
        /*001c*/ 	.word	0x00000000
        /*0020*/ 	.short	0x0001
        /*0022*/ 	.short	0x0008
        /*0024*/ 	.byte	0x00, 0xf5, 0x21, 0x00


	//----- nvinfo : EIATTR_KPARAM_INFO
	.align		4
.L_11:
        /*0028*/ 	.byte	0x04, 0x17
        /*002a*/ 	.short	(.L_13 - .L_12)
.L_12:
        /*002c*/ 	.word	0x00000000
        /*0030*/ 	.short	0x0000
        /*0032*/ 	.short	0x0000
        /*0034*/ 	.byte	0x00, 0xf5, 0x21, 0x00


	//----- nvinfo : EIATTR_SPARSE_MMA_MASK
	.align		4
.L_13:
        /*0038*/ 	.byte	0x03, 0x50
        /*003a*/ 	.short	0x0000


	//----- nvinfo : EIATTR_MAXREG_COUNT
	.align		4
        /*003c*/ 	.byte	0x03, 0x1b
        /*003e*/ 	.short	0x00ff


	//----- nvinfo : EIATTR_NUM_BARRIERS
	.align		4
        /*0040*/ 	.byte	0x02, 0x4c
        /*0042*/ 	.byte	0x01
	.zero		1


	//----- nvinfo : EIATTR_MERCURY_ISA_VERSION
	.align		4
        /*0044*/ 	.byte	0x03, 0x5f
        /*0046*/ 	.short	0x0101


	//----- nvinfo : EIATTR_VRC_CTA_INIT_COUNT
	.align		4
        /*0048*/ 	.byte	0x02, 0x4a
	.zero		1
	.zero		1


	//----- nvinfo : EIATTR_EXIT_INSTR_OFFSETS
	.align		4
        /*004c*/ 	.byte	0x04, 0x1c
        /*004e*/ 	.short	(.L_15 - .L_14)


	//   ....[0]....
.L_14:
        /*0050*/ 	.word	0x00000c80


	//----- nvinfo : EIATTR_CRS_STACK_SIZE
	.align		4
.L_15:
        /*0054*/ 	.byte	0x04, 0x1e
        /*0056*/ 	.short	(.L_17 - .L_16)
.L_16:
        /*0058*/ 	.word	0x00000000


	//----- nvinfo : EIATTR_CBANK_PARAM_SIZE
	.align		4
.L_17:
        /*005c*/ 	.byte	0x03, 0x19
        /*005e*/ 	.short	0x0014


	//----- nvinfo : EIATTR_PARAM_CBANK
	.align		4
        /*0060*/ 	.byte	0x04, 0x0a
        /*0062*/ 	.short	(.L_19 - .L_18)
	.align		4
.L_18:
        /*0064*/ 	.word	index@(.nv.constant0._Z17mergeSortGPUBasicPiS_i)
        /*0068*/ 	.short	0x0380
        /*006a*/ 	.short	0x0014


	//----- nvinfo : EIATTR_SW_WAR
	.align		4
.L_19:
        /*006c*/ 	.byte	0x04, 0x36
        /*006e*/ 	.short	(.L_21 - .L_20)
.L_20:
        /*0070*/ 	.word	0x00000008
.L_21:


//--------------------- .nv.callgraph             --------------------------
	.section	.nv.callgraph,"",@"SHT_CUDA_CALLGRAPH"
	.align	4
	.sectionentsize	8
	.align		4
        /*0000*/ 	.word	0x00000000
	.align		4
        /*0004*/ 	.word	0xffffffff
	.align		4
        /*0008*/ 	.word	0x00000000
	.align		4
        /*000c*/ 	.word	0xfffffffe
	.align		4
        /*0010*/ 	.word	0x00000000
	.align		4
        /*0014*/ 	.word	0xfffffffd
	.align		4
        /*0018*/ 	.word	0x00000000
	.align		4
        /*001c*/ 	.word	0xfffffffc


//--------------------- .text._Z17mergeSortGPUBasicPiS_i --------------------------
	.section	.text._Z17mergeSortGPUBasicPiS_i,"ax",@progbits
	.align	128
        .global         _Z17mergeSortGPUBasicPiS_i
        .type           _Z17mergeSortGPUBasicPiS_i,@function
        .size           _Z17mergeSortGPUBasicPiS_i,(.L_x_31 - _Z17mergeSortGPUBasicPiS_i)
        .other          _Z17mergeSortGPUBasicPiS_i,@"STO_CUDA_ENTRY STV_DEFAULT"
_Z17mergeSortGPUBasicPiS_i:
.text._Z17mergeSortGPUBasicPiS_i:
[----:B------:R-:W-:Y:S01]  /*0000*/  LDC R1, c[0x0][0x37c] ;  /* 0x0000df00ff017b82 */ /* 0x000fe20000000800 */
[----:B------:R-:W0:Y:S07]  /*0010*/  S2R R0, SR_TID.X ;  /* 0x0000000000007919 */ /* 0x000e2e0000002100 */
[----:B------:R-:W1:Y:S01]  /*0020*/  S2UR UR4, SR_CTAID.X ;  /* 0x00000000000479c3 */ /* 0x000e620000002500 */
[----:B------:R-:W2:Y:S07]  /*0030*/  LDCU.64 UR10, c[0x0][0x358] ;  /* 0x00006b00ff0a77ac */ /* 0x000eae0008000a00 */
[----:B------:R-:W1:Y:S08]  /*0040*/  LDC R16, c[0x0][0x360] ;  /* 0x0000d800ff107b82 */ /* 0x000e700000000800 */
[----:B------:R-:W3:Y:S08]  /*0050*/  LDC.64 R4, c[0x0][0x380] ;  /* 0x0000e000ff047b82 */ /* 0x000ef00000000a00 */
[----:B------:R-:W4:Y:S01]  /*0060*/  S2UR UR5, SR_CgaCtaId ;  /* 0x00000000000579c3 */ /* 0x000f220000008800 */
[----:B-1----:R-:W-:-:S07]  /*0070*/  IMAD R12, R16, UR4, RZ ;  /* 0x00000004100c7c24 */ /* 0x002fce000f8e02ff */
[----:B------:R-:W1:Y:S01]  /*0080*/  LDC.64 R2, c[0x0][0x388] ;  /* 0x0000e200ff027b82 */ /* 0x000e620000000a00 */
[----:B0-----:R-:W-:-:S04]  /*0090*/  IMAD.IADD R6, R12, 0x1, R0 ;  /* 0x000000010c067824 */ /* 0x001fc800078e0200 */
[----:B---3--:R-:W-:-:S06]  /*00a0*/  IMAD.WIDE.U32 R4, R6, 0x4, R4 ;  /* 0x0000000406047825 */ /* 0x008fcc00078e0004 */
[----:B--2---:R-:W2:Y:S01]  /*00b0*/  LDG.E R4, desc[UR10][R4.64] ;  /* 0x0000000a04047981 */ /* 0x004ea2000c1e1900 */
[----:B------:R-:W-:Y:S01]  /*00c0*/  UMOV UR4, 0x400 ;  /* 0x0000040000047882 */ /* 0x000fe20000000000 */
[----:B------:R-:W-:Y:S01]  /*00d0*/  ISETP.GE.U32.AND P0, PT, R16, 0x2, PT ;  /* 0x000000021000780c */ /* 0x000fe20003f06070 */
[----:B----4-:R-:W-:-:S06]  /*00e0*/  ULEA UR4, UR5, UR4, 0x18 ;  /* 0x0000000405047291 */ /* 0x010fcc000f8ec0ff */
[----:B------:R-:W-:Y:S01]  /*00f0*/  LEA R7, R0, UR4, 0x2 ;  /* 0x0000000400077c11 */ /* 0x000fe2000f8e10ff */
[----:B-1----:R-:W-:-:S04]  /*0100*/  IMAD.WIDE.U32 R2, R6, 0x4, R2 ;  /* 0x0000000406027825 */ /* 0x002fc800078e0002 */
[----:B--2---:R0:W-:Y:S01]  /*0110*/  STS [R7], R4 ;  /* 0x0000000407007388 */ /* 0x0041e20000000800 */
[----:B------:R-:W-:Y:S06]  /*0120*/  BAR.SYNC.DEFER_BLOCKING 0x0 ;  /* 0x0000000000007b1d */ /* 0x000fec0000010000 */
[----:B------:R-:W-:Y:S05]  /*0130*/  @!P0 BRA `(.L_x_0) ;  /* 0x0000000800c88947 */ /* 0x000fea0003800000 */
[----:B------:R-:W1:Y:S01]  /*0140*/  LDCU.64 UR6, c[0x0][0x388] ;  /* 0x00007100ff0677ac */ /* 0x000e620008000a00 */
[----:B------:R-:W-:Y:S02]  /*0150*/  IMAD R12, R12, 0x4, R7 ;  /* 0x000000040c0c7824 */ /* 0x000fe400078e0207 */
[C---:B------:R-:W-:Y:S02]  /*0160*/  VIADD R11, R6.reuse, 0x1 ;  /* 0x00000001060b7836 */ /* 0x040fe40000000000 */
[----:B------:R-:W-:Y:S01]  /*0170*/  VIADD R10, R6, 0x2 ;  /* 0x00000002060a7836 */ /* 0x000fe20000000000 */
[----:B-1----:R-:W-:-:S04]  /*0180*/  UIADD3 UR5, UP0, UPT, UR6, 0x8, URZ ;  /* 0x0000000806057890 */ /* 0x002fc8000ff1e0ff */
[----:B------:R-:W-:-:S03]  /*0190*/  UIADD3.X UR6, UPT, UPT, URZ, UR7, URZ, UP0, !UPT ;  /* 0x00000007ff067290 */ /* 0x000fc600087fe4ff */
[----:B------:R-:W-:-:S09]  /*01a0*/  UMOV UR7, 0x1 ;  /* 0x0000000100077882 */ /* 0x000fd20000000000 */
.L_x_29:
[----:B------:R-:W-:Y:S01]  /*01b0*/  IMAD.U32 R18, RZ, RZ, UR7 ;  /* 0x00000007ff127e24 */ /* 0x000fe2000f8e00ff */
[----:B------:R-:W-:Y:S01]  /*01c0*/  USHF.L.U32 UR7, UR7, 0x1, URZ ;  /* 0x0000000107077899 */ /* 0x000fe200080006ff */
[----:B------:R-:W-:Y:S03]  /*01d0*/  BSSY.RECONVERGENT B0, `(.L_x_1) ;  /* 0x00000a1000007945 */ /* 0x000fe60003800200 */
[----:B------:R-:W-:-:S06]  /*01e0*/  UIADD3 UR8, UPT, UPT, UR7, -0x1, URZ ;  /* 0xffffffff07087890 */ /* 0x000fcc000fffe0ff */
[----:B------:R-:W-:-:S13]  /*01f0*/  LOP3.LUT P0, RZ, R0, UR8, RZ, 0xc0, !PT ;  /* 0x0000000800ff7c12 */ /* 0x000fda000f80c0ff */
[----:B-123--:R-:W-:Y:S05]  /*0200*/  @P0 BRA `(.L_x_2) ;  /* 0x0000000800740947 */ /* 0x00efea0003800000 */
[----:B------:R-:W-:-:S05]  /*0210*/  VIADD R9, R6, UR7 ;  /* 0x0000000706097c36 */ /* 0x000fca0008000000 */
[----:B------:R-:W-:-:S13]  /*0220*/  ISETP.GE.U32.AND P0, PT, R6, R9, PT ;  /* 0x000000090600720c */ /* 0x000fda0003f06070 */
[----:B------:R-:W-:Y:S05]  /*0230*/  @P0 BRA `(.L_x_2) ;  /* 0x0000000800680947 */ /* 0x000fea0003800000 */
[----:B0-----:R-:W-:Y:S01]  /*0240*/  LOP3.LUT R4, R18, 0x1, RZ, 0xc0, !PT ;  /* 0x0000000112047812 */ /* 0x001fe200078ec0ff */
[----:B------:R-:W-:Y:S02]  /*0250*/  IMAD.IADD R8, R9, 0x1, -R18 ;  /* 0x0000000109087824 */ /* 0x000fe400078e0a12 */
[--C-:B------:R-:W-:Y:S01]  /*0260*/  IMAD.MOV.U32 R15, RZ, RZ, R6.reuse ;  /* 0x000000ffff0f7224 */ /* 0x100fe200078e0006 */
[----:B------:R-:W-:Y:S01]  /*0270*/  ISETP.NE.U32.AND P0, PT, R4, 0x1, PT ;  /* 0x000000010400780c */ /* 0x000fe20003f05070 */
[----:B------:R-:W-:Y:S02]  /*0280*/  IMAD.MOV.U32 R13, RZ, RZ, R6 ;  /* 0x000000ffff0d7224 */ /* 0x000fe400078e0006 */
[----:B------:R-:W-:-:S10]  /*0290*/  IMAD.MOV.U32 R14, RZ, RZ, R8 ;  /* 0x000000ffff0e7224 */ /* 0x000fd400078e0008 */
[----:B------:R-:W-:Y:S05]  /*02a0*/  @P0 BRA `(.L_x_3) ;  /* 0x0000000000900947 */ /* 0x000fea0003800000 */
[----:B------:R-:W-:Y:S01]  /*02b0*/  IMAD R4, R18, 0x4, R12 ;  /* 0x0000000412047824 */ /* 0x000fe200078e020c */
[----:B------:R-:W-:Y:S01]  /*02c0*/  LDS R5, [R12] ;  /* 0x000000000c057984 */ /* 0x000fe20000000800 */
[----:B------:R-:W-:Y:S04]  /*02d0*/  BSSY.RECONVERGENT B1, `(.L_x_3) ;  /* 0x0000021000017945 */ /* 0x000fe80003800200 */
[----:B------:R-:W0:Y:S02]  /*02e0*/  LDS R4, [R4] ;  /* 0x0000000004047984 */ /* 0x000e240000000800 */
[----:B0-----:R-:W-:-:S13]  /*02f0*/  ISETP.GT.AND P0, PT, R5, R4, PT ;  /* 0x000000040500720c */ /* 0x001fda0003f04270 */
[----:B------:R-:W-:Y:S01]  /*0300*/  @!P0 IMAD.MOV.U32 R13, RZ, RZ, R11 ;  /* 0x000000ffff0d8224 */ /* 0x000fe200078e000b */
[----:B------:R0:W-:Y:S01]  /*0310*/  @!P0 STG.E desc[UR10][R2.64], R5 ;  /* 0x0000000502008986 */ /* 0x0001e2000c10190a */
[----:B------:R-:W-:Y:S02]  /*0320*/  @P0 IMAD.MOV.U32 R13, RZ, RZ, R6 ;  /* 0x000000ffff0d0224 */ /* 0x000fe400078e0006 */
[----:B------:R-:W-:Y:S01]  /*0330*/  @!P0 IMAD.MOV.U32 R14, RZ, RZ, R8 ;  /* 0x000000ffff0e8224 */ /* 0x000fe200078e0008 */
[----:B------:R0:W-:Y:S01]  /*0340*/  @P0 STG.E desc[UR10][R2.64], R4 ;  /* 0x0000000402000986 */ /* 0x0001e2000c10190a */
[----:B------:R-:W-:Y:S01]  /*0350*/  @P0 IMAD.IADD R14, R11, 0x1, R18 ;  /* 0x000000010b0e0824 */ /* 0x000fe200078e0212 */
[----:B------:R-:W-:-:S13]  /*0360*/  ISETP.GE.AND P1, PT, R13, R8, PT ;  /* 0x000000080d00720c */ /* 0x000fda0003f26270 */
[----:B------:R-:W-:-:S05]  /*0370*/  @P1 LEA R15, R14, UR4, 0x2 ;  /* 0x000000040e0f1c11 */ /* 0x000fca000f8e10ff */
[----:B------:R0:W1:Y:S01]  /*0380*/  @P1 LDS R17, [R15] ;  /* 0x000000000f111984 */ /* 0x0000620000000800 */
[----:B------:R-:W-:Y:S05]  /*0390*/  @P1 BRA `(.L_x_4) ;  /* 0x0000000000441947 */ /* 0x000fea0003800000 */
[----:B------:R-:W-:Y:S01]  /*03a0*/  ISETP.GE.AND P0, PT, R14, R9, PT ;  /* 0x000000090e00720c */ /* 0x000fe20003f06270 */
[----:B------:R-:W-:-:S12]  /*03b0*/  BSSY.RELIABLE B2, `(.L_x_5) ;  /* 0x000000b000027945 */ /* 0x000fd80003800100 */
[----:B0-----:R-:W-:-:S05]  /*03c0*/  @P0 LEA R4, R13, UR4, 0x2 ;  /* 0x000000040d040c11 */ /* 0x001fca000f8e10ff */
[----:B------:R0:W2:Y:S01]  /*03d0*/  @P0 LDS R5, [R4] ;  /* 0x0000000004050984 */ /* 0x0000a20000000800 */
[----:B------:R-:W-:Y:S05]  /*03e0*/  @P0 BRA `(.L_x_6) ;  /* 0x00000000001c0947 */ /* 0x000fea0003800000 */
[----:B-1----:R-:W-:Y:S02]  /*03f0*/  LEA R17, R14, UR4, 0x2 ;  /* 0x000000040e117c11 */ /* 0x002fe4000f8e10ff */
[----:B0-----:R-:W-:-:S04]  /*0400*/  LEA R4, R13, UR4, 0x2 ;  /* 0x000000040d047c11 */ /* 0x001fc8000f8e10ff */
[----:B------:R-:W-:Y:S04]  /*0410*/  LDS R17, [R17] ;  /* 0x0000000011117984 */ /* 0x000fe80000000800 */
[----:B--2---:R-:W0:Y:S02]  /*0420*/  LDS R5, [R4] ;  /* 0x0000000004057984 */ /* 0x004e240000000800 */
[----:B0-----:R-:W-:-:S13]  /*0430*/  ISETP.GT.AND P0, PT, R5, R17, PT ;  /* 0x000000110500720c */ /* 0x001fda0003f04270 */
[----:B------:R-:W-:Y:S05]  /*0440*/  @P0 BREAK.RELIABLE B2 ;  /* 0x0000000000020942 */ /* 0x000fea0003800100 */
[----:B------:R-:W-:Y:S05]  /*0450*/  @P0 BRA `(.L_x_4) ;  /* 0x0000000000140947 */ /* 0x000fea0003800000 */
.L_x_6:
[----:B------:R-:W-:Y:S05]  /*0460*/  BSYNC.RELIABLE B2 ;  /* 0x0000000000027941 */ /* 0x000fea0003800100 */
.L_x_5:
[----:B--2---:R2:W-:Y:S01]  /*0470*/  STG.E desc[UR10][R2.64+0x4], R5 ;  /* 0x0000040502007986 */ /* 0x0045e2000c10190a */
[----:B------:R-:W-:Y:S02]  /*0480*/  VIADD R13, R13, 0x1 ;  /* 0x000000010d0d7836 */ /* 0x000fe40000000000 */
[----:B------:R-:W-:Y:S01]  /*0490*/  IMAD.MOV.U32 R15, RZ, RZ, R10 ;  /* 0x000000ffff0f7224 */ /* 0x000fe200078e000a */
[----:B------:R-:W-:Y:S06]  /*04a0*/  BRA `(.L_x_7) ;  /* 0x00000000000c7947 */ /* 0x000fec0003800000 */
.L_x_4:
[----:B-1----:R1:W-:Y:S01]  /*04b0*/  STG.E desc[UR10][R2.64+0x4], R17 ;  /* 0x0000041102007986 */ /* 0x0023e2000c10190a */
[----:B------:R-:W-:Y:S02]  /*04c0*/  VIADD R14, R14, 0x1 ;  /* 0x000000010e0e7836 */ /* 0x000fe40000000000 */
[----:B0-----:R-:W-:-:S07]  /*04d0*/  IMAD.MOV.U32 R15, RZ, RZ, R10 ;  /* 0x000000ffff0f7224 */ /* 0x001fce00078e000a */
.L_x_7:
[----:B------:R-:W-:Y:S05]  /*04e0*/  BSYNC.RECONVERGENT B1 ;  /* 0x0000000000017941 */ /* 0x000fea0003800200 */
.L_x_3:
[----:B------:R-:W-:-:S13]  /*04f0*/  ISETP.GE.U32.AND P0, PT, R18, 0x2, PT ;  /* 0x000000021200780c */ /* 0x000fda0003f06070 */
[----:B------:R-:W-:Y:S05]  /*0500*/  @!P0 BRA `(.L_x_2) ;  /* 0x0000000400b48947 */ /* 0x000fea0003800000 */
[----:B0-----:R-:W-:Y:S02]  /*0510*/  IMAD.U32 R4, RZ, RZ, UR5 ;  /* 0x00000005ff047e24 */ /* 0x001fe4000f8e00ff */
[----:B--2---:R-:W-:Y:S02]  /*0520*/  IMAD.U32 R5, RZ, RZ, UR6 ;  /* 0x00000006ff057e24 */ /* 0x004fe4000f8e00ff */
[C---:B------:R-:W-:Y:S01]  /*0530*/  IMAD.WIDE.U32 R4, R15.reuse, 0x4, R4 ;  /* 0x000000040f047825 */ /* 0x040fe200078e0004 */
[----:B------:R-:W-:-:S07]  /*0540*/  IADD3 R15, PT, PT, R15, -UR7, -R6 ;  /* 0x800000070f0f7c10 */ /* 0x000fce000fffe806 */
.L_x_28:
[----:B------:R-:W-:Y:S01]  /*0550*/  ISETP.GE.AND P1, PT, R13, R8, PT ;  /* 0x000000080d00720c */ /* 0x000fe20003f26270 */
[----:B------:R-:W-:Y:S01]  /*0560*/  VIADD R15, R15, 0x4 ;  /* 0x000000040f0f7836 */ /* 0x000fe20000000000 */
[----:B------:R-:W-:Y:S04]  /*0570*/  BSSY.RECONVERGENT B1, `(.L_x_8) ;  /* 0x0000018000017945 */ /* 0x000fe80003800200 */
[----:B------:R-:W-:-:S07]  /*0580*/  ISETP.NE.AND P0, PT, R15, RZ, PT ;  /* 0x000000ff0f00720c */ /* 0x000fce0003f05270 */
[----:B-1----:R-:W-:-:S06]  /*0590*/  @P1 LEA R17, R14, UR4, 0x2 ;  /* 0x000000040e111c11 */ /* 0x002fcc000f8e10ff */
[----:B------:R-:W0:Y:S01]  /*05a0*/  @P1 LDS R17, [R17] ;  /* 0x0000000011111984 */ /* 0x000e220000000800 */
[----:B------:R-:W-:Y:S05]  /*05b0*/  @P1 BRA `(.L_x_9) ;  /* 0x0000000000441947 */ /* 0x000fea0003800000 */
[----:B------:R-:W-:Y:S01]  /*05c0*/  ISETP.GE.AND P1, PT, R14, R9, PT ;  /* 0x000000090e00720c */ /* 0x000fe20003f26270 */
[----:B------:R-:W-:-:S12]  /*05d0*/  BSSY.RELIABLE B2, `(.L_x_10) ;  /* 0x000000c000027945 */ /* 0x000fd80003800100 */
[----:B0-----:R-:W-:-:S06]  /*05e0*/  @P1 LEA R17, R13, UR4, 0x2 ;  /* 0x000000040d111c11 */ /* 0x001fcc000f8e10ff */
[----:B------:R-:W0:Y:S01]  /*05f0*/  @P1 LDS R17, [R17] ;  /* 0x0000000011111984 */ /* 0x000e220000000800 */
[----:B------:R-:W-:Y:S05]  /*0600*/  @P1 BRA `(.L_x_11) ;  /* 0x0000000000201947 */ /* 0x000fea0003800000 */
[----:B------:R-:W-:Y:S02]  /*0610*/  LEA R18, R13, UR4, 0x2 ;  /* 0x000000040d127c11 */ /* 0x000fe4000f8e10ff */
[----:B0-----:R-:W-:-:S04]  /*0620*/  LEA R17, R14, UR4, 0x2 ;  /* 0x000000040e117c11 */ /* 0x001fc8000f8e10ff */
[----:B------:R-:W-:Y:S04]  /*0630*/  LDS R18, [R18] ;  /* 0x0000000012127984 */ /* 0x000fe80000000800 */
[----:B------:R-:W0:Y:S02]  /*0640*/  LDS R17, [R17] ;  /* 0x0000000011117984 */ /* 0x000e240000000800 */
[----:B0-----:R-:W-:-:S13]  /*0650*/  ISETP.GT.AND P1, PT, R18, R17, PT ;  /* 0x000000111200720c */ /* 0x001fda0003f24270 */
[----:B------:R-:W-:Y:S05]  /*0660*/  @P1 BREAK.RELIABLE B2 ;  /* 0x0000000000021942 */ /* 0x000fea0003800100 */
[----:B------:R-:W-:Y:S05]  /*0670*/  @P1 BRA `(.L_x_9) ;  /* 0x0000000000141947 */ /* 0x000fea0003800000 */
[----:B------:R-:W-:-:S07]  /*0680*/  IMAD.MOV.U32 R17, RZ, RZ, R18 ;  /* 0x000000ffff117224 */ /* 0x000fce00078e0012 */
.L_x_11:
[----:B------:R-:W-:Y:S05]  /*0690*/  BSYNC.RELIABLE B2 ;  /* 0x0000000000027941 */ /* 0x000fea0003800100 */
.L_x_10:
[----:B0-----:R0:W-:Y:S01]  /*06a0*/  STG.E desc[UR10][R4.64+-0x8], R17 ;  /* 0xfffff81104007986 */ /* 0x0011e2000c10190a */
[----:B------:R-:W-:Y:S01]  /*06b0*/  VIADD R13, R13, 0x1 ;  /* 0x000000010d0d7836 */ /* 0x000fe20000000000 */
[----:B------:R-:W-:Y:S06]  /*06c0*/  BRA `(.L_x_12) ;  /* 0x0000000000087947 */ /* 0x000fec0003800000 */
.L_x_9:
[----:B0-----:R1:W-:Y:S01]  /*06d0*/  STG.E desc[UR10][R4.64+-0x8], R17 ;  /* 0xfffff81104007986 */ /* 0x0013e2000c10190a */
[----:B------:R-:W-:-:S07]  /*06e0*/  VIADD R14, R14, 0x1 ;  /* 0x000000010e0e7836 */ /* 0x000fce0000000000 */
.L_x_12:
[----:B------:R-:W-:Y:S05]  /*06f0*/  BSYNC.RECONVERGENT B1 ;  /* 0x0000000000017941 */ /* 0x000fea0003800200 */
.L_x_8:
[----:B------:R-:W-:Y:S01]  /*0700*/  ISETP.GE.AND P1, PT, R13, R8, PT ;  /* 0x000000080d00720c */ /* 0x000fe20003f26270 */
[----:B------:R-:W-:-:S12]  /*0710*/  BSSY.RECONVERGENT B1, `(.L_x_13) ;  /* 0x0000017000017945 */ /* 0x000fd80003800200 */
[----:B01----:R-:W-:-:S06]  /*0720*/  @P1 LEA R17, R14, UR4, 0x2 ;  /* 0x000000040e111c11 */ /* 0x003fcc000f8e10ff */
        /* <DEDUP_REMOVED lines=15> */
.L_x_16:
[----:B------:R-:W-:Y:S05]  /*0820*/  BSYNC.RELIABLE B2 ;  /* 0x0000000000027941 */ /* 0x000fea0003800100 */
.L_x_15:
[----:B0-----:R0:W-:Y:S01]  /*0830*/  STG.E desc[UR10][R4.64+-0x4], R17 ;  /* 0xfffffc1104007986 */ /* 0x0011e2000c10190a */
[----:B------:R-:W-:Y:S01]  /*0840*/  VIADD R13, R13, 0x1 ;  /* 0x000000010d0d7836 */ /* 0x000fe20000000000 */
[----:B------:R-:W-:Y:S06]  /*0850*/  BRA `(.L_x_17) ;  /* 0x0000000000087947 */ /* 0x000fec0003800000 */
.L_x_14:
[----:B0-----:R1:W-:Y:S01]  /*0860*/  STG.E desc[UR10][R4.64+-0x4], R17 ;  /* 0xfffffc1104007986 */ /* 0x0013e2000c10190a */
[----:B------:R-:W-:-:S07]  /*0870*/  VIADD R14, R14, 0x1 ;  /* 0x000000010e0e7836 */ /* 0x000fce0000000000 */
.L_x_17:
[----:B------:R-:W-:Y:S05]  /*0880*/  BSYNC.RECONVERGENT B1 ;  /* 0x0000000000017941 */ /* 0x000fea0003800200 */
.L_x_13:
        /* <DEDUP_REMOVED lines=18> */
.L_x_21:
[----:B------:R-:W-:Y:S05]  /*09b0*/  BSYNC.RELIABLE B2 ;  /* 0x0000000000027941 */ /* 0x000fea0003800100 */
.L_x_20:
[----:B0-----:R0:W-:Y:S01]  /*09c0*/  STG.E desc[UR10][R4.64], R17 ;  /* 0x0000001104007986 */ /* 0x0011e2000c10190a */
[----:B------:R-:W-:Y:S01]  /*09d0*/  VIADD R13, R13, 0x1 ;  /* 0x000000010d0d7836 */ /* 0x000fe20000000000 */
[----:B------:R-:W-:Y:S06]  /*09e0*/  BRA `(.L_x_22) ;  /* 0x0000000000087947 */ /* 0x000fec0003800000 */
.L_x_19:
[----:B0-----:R1:W-:Y:S01]  /*09f0*/  STG.E desc[UR10][R4.64], R17 ;  /* 0x0000001104007986 */ /* 0x0013e2000c10190a */
[----:B------:R-:W-:-:S07]  /*0a00*/  VIADD R14, R14, 0x1 ;  /* 0x000000010e0e7836 */ /* 0x000fce0000000000 */
.L_x_22:
[----:B------:R-:W-:Y:S05]  /*0a10*/  BSYNC.RECONVERGENT B1 ;  /* 0x0000000000017941 */ /* 0x000fea0003800200 */
.L_x_18:
        /* <DEDUP_REMOVED lines=18> */
.L_x_26:
[----:B------:R-:W-:Y:S05]  /*0b40*/  BSYNC.RELIABLE B2 ;  /* 0x0000000000027941 */ /* 0x000fea0003800100 */
.L_x_25:
[----:B0-----:R0:W-:Y:S01]  /*0b50*/  STG.E desc[UR10][R4.64+0x4], R17 ;  /* 0x0000041104007986 */ /* 0x0011e2000c10190a */
[----:B------:R-:W-:Y:S01]  /*0b60*/  VIADD R13, R13, 0x1 ;  /* 0x000000010d0d7836 */ /* 0x000fe20000000000 */
[----:B------:R-:W-:Y:S06]  /*0b70*/  BRA `(.L_x_27) ;  /* 0x0000000000087947 */ /* 0x000fec0003800000 */
.L_x_24:
[----:B0-----:R1:W-:Y:S01]  /*0b80*/  STG.E desc[UR10][R4.64+0x4], R17 ;  /* 0x0000041104007986 */ /* 0x0013e2000c10190a */
[----:B------:R-:W-:-:S07]  /*0b90*/  VIADD R14, R14, 0x1 ;  /* 0x000000010e0e7836 */ /* 0x000fce0000000000 */
.L_x_27:
[----:B------:R-:W-:Y:S05]  /*0ba0*/  BSYNC.RECONVERGENT B1 ;  /* 0x0000000000017941 */ /* 0x000fea0003800200 */
.L_x_23:
[----:B01----:R-:W-:-:S05]  /*0bb0*/  IADD3 R4, P1, PT, R4, 0x10, RZ ;  /* 0x0000001004047810 */ /* 0x003fca0007f3e0ff */
[----:B------:R-:W-:Y:S01]  /*0bc0*/  IMAD.X R5, RZ, RZ, R5, P1 ;  /* 0x000000ffff057224 */ /* 0x000fe200008e0605 */
[----:B------:R-:W-:Y:S07]  /*0bd0*/  @P0 BRA `(.L_x_28) ;  /* 0xfffffff8005c0947 */ /* 0x000fee000383ffff */
.L_x_2:
[----:B------:R-:W-:Y:S05]  /*0be0*/  BSYNC.RECONVERGENT B0 ;  /* 0x0000000000007941 */ /* 0x000fea0003800200 */
.L_x_1:
[----:B------:R-:W-:Y:S05]  /*0bf0*/  WARPSYNC.ALL ;  /* 0x0000000000007948 */ /* 0x000fea0003800000 */
[----:B------:R-:W-:Y:S06]  /*0c00*/  BAR.SYNC.DEFER_BLOCKING 0x0 ;  /* 0x0000000000007b1d */ /* 0x000fec0000010000 */
[----:B0-----:R-:W3:Y:S01]  /*0c10*/  LDG.E R4, desc[UR10][R2.64] ;  /* 0x0000000a02047981 */ /* 0x001ee2000c1e1900 */
[----:B------:R-:W-:-:S03]  /*0c20*/  ISETP.LE.U32.AND P0, PT, R16, UR7, PT ;  /* 0x0000000710007c0c */ /* 0x000fc6000bf03070 */
[----:B---3--:R3:W-:Y:S01]  /*0c30*/  STS [R7], R4 ;  /* 0x0000000407007388 */ /* 0x0087e20000000800 */
[----:B------:R-:W-:Y:S09]  /*0c40*/  BAR.SYNC.DEFER_BLOCKING 0x0 ;  /* 0x0000000000007b1d */ /* 0x000ff20000010000 */
[----:B------:R-:W-:Y:S05]  /*0c50*/  @!P0 BRA `(.L_x_29) ;  /* 0xfffffff400548947 */ /* 0x000fea000383ffff */
.L_x_0:
[----:B0--3--:R-:W0:Y:S04]  /*0c60*/  LDS R7, [R7] ;  /* 0x0000000007077984 */ /* 0x009e280000000800 */
[----:B0-----:R-:W-:Y:S01]  /*0c70*/  STG.E desc[UR10][R2.64], R7 ;  /* 0x0000000702007986 */ /* 0x001fe2000c10190a */
[----:B------:R-:W-:Y:S05]  /*0c80*/  EXIT ;  /* 0x000000000000794d */ /* 0x000fea0003800000 */
.L_x_30:
[----:B------:R-:W-:-:S00]  /*0c90*/  BRA `(.L_x_30) ;  /* 0xfffffffc00fc7947 */ /* 0x000fc0000383ffff */
[----:B------:R-:W-:-:S00]  /*0ca0*/  NOP ;  /* 0x0000000000007918 */ /* 0x000fc00000000000 */
        /* <DEDUP_REMOVED lines=13> */
.L_x_31:


//--------------------- .nv.shared._Z17mergeSortGPUBasicPiS_i --------------------------
	.section	.nv.shared._Z17mergeSortGPUBasicPiS_i,"aw",@nobits
	.sectionflags	@""
	.align	16
	.zero		1024


//--------------------- .nv.shared.reserved.0     --------------------------
	.section	.nv.shared.reserved.0,"aw",@nobits
	.weak		__nv_reservedSMEM_offset_0_alias
	.size		__nv_reservedSMEM_offset_0_alias, 0, 64
	.other		__nv_reservedSMEM_offset_0_alias,@"STO_CUDA_RESERVED_SHARED STV_DEFAULT"
__nv_reservedSMEM_offset_0_alias:
	.zero		0
	.zero		64


//--------------------- .nv.constant0._Z17mergeSortGPUBasicPiS_i --------------------------
	.section	.nv.constant0._Z17mergeSortGPUBasicPiS_i,"a",@progbits
	.sectionflags	@""
	.align	4
.nv.constant0._Z17mergeSortGPUBasicPiS_i:
	.zero		916


//--------------------- SYMBOLS --------------------------

	.type		.nv.reservedSmem.offset0,@object
	.size		.nv.reservedSmem.offset0,0x4
	.type		.nv.reservedSmem.cap,@object
	.size		.nv.reservedSmem.cap,0x4
